//
// Generated by NVIDIA NVVM Compiler
//
// Compiler Build ID: CL-36424714
// Cuda compilation tools, release 13.0, V13.0.88
// Based on NVVM 20.0.0
//

.version 9.0
.target sm_100
.address_size 64

	// .globl	_Z8saxpyGPUPfPKfS1_mf

.visible .entry _Z8saxpyGPUPfPKfS1_mf(
	.param .u64 .ptr .align 1 _Z8saxpyGPUPfPKfS1_mf_param_0,
	.param .u64 .ptr .align 1 _Z8saxpyGPUPfPKfS1_mf_param_1,
	.param .u64 .ptr .align 1 _Z8saxpyGPUPfPKfS1_mf_param_2,
	.param .u64 _Z8saxpyGPUPfPKfS1_mf_param_3,
	.param .f32 _Z8saxpyGPUPfPKfS1_mf_param_4
)
{
	.reg .pred 	%p<3>;
	.reg .b32 	%r<7>;
	.reg .b32 	%f<5>;
	.reg .b64 	%rd<17>;

	ld.param.u64 	%rd8, [_Z8saxpyGPUPfPKfS1_mf_param_0];
	ld.param.u64 	%rd9, [_Z8saxpyGPUPfPKfS1_mf_param_1];
	ld.param.u64 	%rd10, [_Z8saxpyGPUPfPKfS1_mf_param_2];
	ld.param.u64 	%rd11, [_Z8saxpyGPUPfPKfS1_mf_param_3];
	ld.param.f32 	%f1, [_Z8saxpyGPUPfPKfS1_mf_param_4];
	mov.u32 	%r2, %ctaid.x;
	mov.u32 	%r1, %ntid.x;
	mov.u32 	%r3, %tid.x;
	mad.lo.s32 	%r4, %r2, %r1, %r3;
	cvt.u64.u32 	%rd16, %r4;
	setp.le.u64 	%p1, %rd11, %rd16;
	@%p1 bra 	$L__BB0_3;
	mov.u32 	%r5, %nctaid.x;
	mul.lo.s32 	%r6, %r1, %r5;
	cvt.u64.u32 	%rd2, %r6;
	cvta.to.global.u64 	%rd3, %rd9;
	cvta.to.global.u64 	%rd4, %rd10;
	cvta.to.global.u64 	%rd5, %rd8;
$L__BB0_2:
	shl.b64 	%rd12, %rd16, 2;
	add.s64 	%rd13, %rd3, %rd12;
	ld.global.f32 	%f2, [%rd13];
	add.s64 	%rd14, %rd4, %rd12;
	ld.global.f32 	%f3, [%rd14];
	fma.rn.f32 	%f4, %f1, %f2, %f3;
	add.s64 	%rd15, %rd5, %rd12;
	st.global.f32 	[%rd15], %f4;
	add.s64 	%rd16, %rd16, %rd2;
	setp.lt.u64 	%p2, %rd16, %rd11;
	@%p2 bra 	$L__BB0_2;
$L__BB0_3:
	ret;

}


// ===== COMPILED SASS (sm_100) =====

	.target	sm_100

	.elftype	@"ET_EXEC"


//--------------------- .note.nv.tkinfo           --------------------------
	.section	.note.nv.tkinfo,"",@"SHT_NOTE"
	.sectionflags	@"SHF_NOTE_NV_TKINFO"
	.tkinfo
        /*0018*/ 	.word	0x00000002
        /*0030*/ 	.string	""
        /*0030*/ 	.string	"ptxas"
        /*0030*/ 	.string	"Cuda compilation tools, release 13.0, V13.0.88"
        /*0030*/ 	.string	"Build cuda_13.0.r13.0/compiler.36424714_0"
        /*0030*/ 	.string	"-arch sm_100 -m 64 "



//--------------------- .note.nv.cuinfo           --------------------------
	.section	.note.nv.cuinfo,"",@"SHT_NOTE"
	.sectionflags	@"SHF_NOTE_NV_CUINFO"
        /*0018*/ 	.short	0x0002
        /*001a*/ 	.short	0x0064
        /*001c*/ 	.short	0x0082
	.zero		2


//--------------------- .nv.info                  --------------------------
	.section	.nv.info,"",@"SHT_CUDA_INFO"
	.align	4


	//----- nvinfo : EIATTR_REGCOUNT
	.align		4
        /*0000*/ 	.byte	0x04, 0x2f
        /*0002*/ 	.short	(.L_1 - .L_0)
	.align		4
.L_0:
        /*0004*/ 	.word	index@(_Z8saxpyGPUPfPKfS1_mf)
        /*0008*/ 	.word	0x0000000e


	//----- nvinfo : EIATTR_FRAME_SIZE
	.align		4
.L_1:
        /*000c*/ 	.byte	0x04, 0x11
        /*000e*/ 	.short	(.L_3 - .L_2)
	.align		4
.L_2:
        /*0010*/ 	.word	index@(_Z8saxpyGPUPfPKfS1_mf)
        /*0014*/ 	.word	0x00000000


	//----- nvinfo : EIATTR_MIN_STACK_SIZE
	.align		4
.L_3:
        /*0018*/ 	.byte	0x04, 0x12
        /*001a*/ 	.short	(.L_5 - .L_4)
	.align		4
.L_4:
        /*001c*/ 	.word	index@(_Z8saxpyGPUPfPKfS1_mf)
        /*0020*/ 	.word	0x00000000
.L_5:


//--------------------- .nv.compat                --------------------------
	.section	.nv.compat,"",@"SHT_CUDA_COMPAT_INFO"
	.align	4
        /*0000*/ 	.byte	0x02, 0x09, 0x00, 0x00, 0x02, 0x02, 0x01, 0x00, 0x02, 0x05, 0x05, 0x00, 0x03, 0x07, 0x01, 0x01
        /*0010*/ 	.byte	0x02, 0x03, 0x00, 0x00, 0x02, 0x06, 0x01, 0x00, 0x04, 0x0b, 0x08, 0x00, 0x09, 0x00, 0x00, 0x00
        /*0020*/ 	.byte	0x00, 0x00, 0x00, 0x00


//--------------------- .nv.info._Z8saxpyGPUPfPKfS1_mf --------------------------
	.section	.nv.info._Z8saxpyGPUPfPKfS1_mf,"",@"SHT_CUDA_INFO"
	.sectionflags	@""
	.align	4


	//----- nvinfo : EIATTR_CUDA_API_VERSION
	.align		4
        /*0000*/ 	.byte	0x04, 0x37
        /*0002*/ 	.short	(.L_7 - .L_6)
.L_6:
        /*0004*/ 	.word	0x00000082


	//----- nvinfo : EIATTR_KPARAM_INFO
	.align		4
.L_7:
        /*0008*/ 	.byte	0x04, 0x17
        /*000a*/ 	.short	(.L_9 - .L_8)
.L_8:
        /*000c*/ 	.word	0x00000000
        /*0010*/ 	.short	0x0004
        /*0012*/ 	.short	0x0020
        /*0014*/ 	.byte	0x00, 0xf0, 0x11, 0x00


	//----- nvinfo : EIATTR_KPARAM_INFO
	.align		4
.L_9:
        /*0018*/ 	.byte	0x04, 0x17
        /*001a*/ 	.short	(.L_11 - .L_10)
.L_10:
        /*001c*/ 	.word	0x00000000
        /*0020*/ 	.short	0x0003
        /*0022*/ 	.short	0x0018
        /*0024*/ 	.byte	0x00, 0xf0, 0x21, 0x00


	//----- nvinfo : EIATTR_KPARAM_INFO
	.align		4
.L_11:
        /*0028*/ 	.byte	0x04, 0x17
        /*002a*/ 	.short	(.L_13 - .L_12)
.L_12:
        /*002c*/ 	.word	0x00000000
        /*0030*/ 	.short	0x0002
        /*0032*/ 	.short	0x0010
        /*0034*/ 	.byte	0x00, 0xf5, 0x21, 0x00


	//----- nvinfo : EIATTR_KPARAM_INFO
	.align		4
.L_13:
        /*0038*/ 	.byte	0x04, 0x17
        /*003a*/ 	.short	(.L_15 - .L_14)
.L_14:
        /*003c*/ 	.word	0x00000000
        /*0040*/ 	.short	0x0001
        /*0042*/ 	.short	0x0008
        /*0044*/ 	.byte	0x00, 0xf5, 0x21, 0x00


	//----- nvinfo : EIATTR_KPARAM_INFO
	.align		4
.L_15:
        /*0048*/ 	.byte	0x04, 0x17
        /*004a*/ 	.short	(.L_17 - .L_16)
.L_16:
        /*004c*/ 	.word	0x00000000
        /*0050*/ 	.short	0x0000
        /*0052*/ 	.short	0x0000
        /*0054*/ 	.byte	0x00, 0xf5, 0x21, 0x00


	//----- nvinfo : EIATTR_SPARSE_MMA_MASK
	.align		4
.L_17:
        /*0058*/ 	.byte	0x03, 0x50
        /*005a*/ 	.short	0x0000


	//----- nvinfo : EIATTR_MAXREG_COUNT
	.align		4
        /*005c*/ 	.byte	0x03, 0x1b
        /*005e*/ 	.short	0x00ff


	//----- nvinfo : EIATTR_MERCURY_ISA_VERSION
	.align		4
        /*0060*/ 	.byte	0x03, 0x5f
        /*0062*/ 	.short	0x0101


	//----- nvinfo : EIATTR_VRC_CTA_INIT_COUNT
	.align		4
        /*0064*/ 	.byte	0x02, 0x4a
	.zero		1
	.zero		1


	//----- nvinfo : EIATTR_EXIT_INSTR_OFFSETS
	.align		4
        /*0068*/ 	.byte	0x04, 0x1c
        /*006a*/ 	.short	(.L_19 - .L_18)


	//   ....[0]....
.L_18:
        /*006c*/ 	.word	0x00000080


	//   ....[1]....
        /*0070*/ 	.word	0x00000220


	//----- nvinfo : EIATTR_CRS_STACK_SIZE
	.align		4
.L_19:
        /*0074*/ 	.byte	0x04, 0x1e
        /*0076*/ 	.short	(.L_21 - .L_20)
.L_20:
        /*0078*/ 	.word	0x00000000


	//----- nvinfo : EIATTR_CBANK_PARAM_SIZE
	.align		4
.L_21:
        /*007c*/ 	.byte	0x03, 0x19
        /*007e*/ 	.short	0x0024


	//----- nvinfo : EIATTR_PARAM_CBANK
	.align		4
        /*0080*/ 	.byte	0x04, 0x0a
        /*0082*/ 	.short	(.L_23 - .L_22)
	.align		4
.L_22:
        /*0084*/ 	.word	index@(.nv.constant0._Z8saxpyGPUPfPKfS1_mf)
        /*0088*/ 	.short	0x0380
        /*008a*/ 	.short	0x0024


	//----- nvinfo : EIATTR_SW_WAR
	.align		4
.L_23:
        /*008c*/ 	.byte	0x04, 0x36
        /*008e*/ 	.short	(.L_25 - .L_24)
.L_24:
        /*0090*/ 	.word	0x00000008
.L_25:


//--------------------- .nv.callgraph             --------------------------
	.section	.nv.callgraph,"",@"SHT_CUDA_CALLGRAPH"
	.align	4
	.sectionentsize	8
	.align		4
        /*0000*/ 	.word	0x00000000
	.align		4
        /*0004*/ 	.word	0xffffffff
	.align		4
        /*0008*/ 	.word	0x00000000
	.align		4
        /*000c*/ 	.word	0xfffffffe
	.align		4
        /*0010*/ 	.word	0x00000000
	.align		4
        /*0014*/ 	.word	0xfffffffd
	.align		4
        /*0018*/ 	.word	0x00000000
	.align		4
        /*001c*/ 	.word	0xfffffffc


//--------------------- .text._Z8saxpyGPUPfPKfS1_mf --------------------------
	.section	.text._Z8saxpyGPUPfPKfS1_mf,"ax",@progbits
	.align	128
        .global         _Z8saxpyGPUPfPKfS1_mf
        .type           _Z8saxpyGPUPfPKfS1_mf,@function
        .size           _Z8saxpyGPUPfPKfS1_mf,(.L_x_2 - _Z8saxpyGPUPfPKfS1_mf)
        .other          _Z8saxpyGPUPfPKfS1_mf,@"STO_CUDA_ENTRY STV_DEFAULT"
_Z8saxpyGPUPfPKfS1_mf:
.text._Z8saxpyGPUPfPKfS1_mf:
[----:B------:R-:W-:Y:S01]  /*0000*/  LDC R1, c[0x0][0x37c] ;  /* 0x0000df00ff017b82 */ /* 0x000fe20000000800 */
[----:B------:R-:W0:Y:S07]  /*0010*/  S2R R3, SR_TID.X ;  /* 0x0000000000037919 */ /* 0x000e2e0000002100 */
[----:B------:R-:W0:Y:S01]  /*0020*/  S2UR UR4, SR_CTAID.X ;  /* 0x00000000000479c3 */ /* 0x000e220000002500 */
[----:B------:R-:W1:Y:S07]  /*0030*/  LDCU.64 UR8, c[0x0][0x398] ;  /* 0x00007300ff0877ac */ /* 0x000e6e0008000a00 */
[----:B------:R-:W0:Y:S02]  /*0040*/  LDC R2, c[0x0][0x360] ;  /* 0x0000d800ff027b82 */ /* 0x000e240000000800 */
[----:B0-----:R-:W-:-:S05]  /*0050*/  IMAD R0, R2, UR4, R3 ;  /* 0x0000000402007c24 */ /* 0x001fca000f8e0203 */
[----:B-1----:R-:W-:-:S04]  /*0060*/  ISETP.GE.U32.AND P0, PT, R0, UR8, PT ;  /* 0x0000000800007c0c */ /* 0x002fc8000bf06070 */
[----:B------:R-:W-:-:S13]  /*0070*/  ISETP.GE.U32.AND.EX P0, PT, RZ, UR9, PT, P0 ;  /* 0x00000009ff007c0c */ /* 0x000fda000bf06100 */
[----:B------:R-:W-:Y:S05]  /*0080*/  @P0 EXIT ;  /* 0x000000000000094d */ /* 0x000fea0003800000 */
[----:B------:R-:W0:Y:S01]  /*0090*/  LDCU UR4, c[0x0][0x370] ;  /* 0x00006e00ff0477ac */ /* 0x000e220008000800 */
[----:B------:R-:W-:Y:S02]  /*00a0*/  IMAD.MOV.U32 R11, RZ, RZ, R0 ;  /* 0x000000ffff0b7224 */ /* 0x000fe400078e0000 */
[----:B------:R-:W-:Y:S01]  /*00b0*/  IMAD.MOV.U32 R8, RZ, RZ, RZ ;  /* 0x000000ffff087224 */ /* 0x000fe200078e00ff */
[----:B------:R-:W1:Y:S01]  /*00c0*/  LDCU.64 UR6, c[0x0][0x358] ;  /* 0x00006b00ff0677ac */ /* 0x000e620008000a00 */
[----:B------:R-:W2:Y:S01]  /*00d0*/  LDCU UR5, c[0x0][0x3a0] ;  /* 0x00007400ff0577ac */ /* 0x000ea20008000800 */
[----:B------:R-:W3:Y:S01]  /*00e0*/  LDCU.64 UR10, c[0x0][0x390] ;  /* 0x00007200ff0a77ac */ /* 0x000ee20008000a00 */
[----:B------:R-:W4:Y:S01]  /*00f0*/  LDCU.128 UR12, c[0x0][0x380] ;  /* 0x00007000ff0c77ac */ /* 0x000f220008000c00 */
[----:B0-----:R-:W-:-:S07]  /*0100*/  IMAD R0, R2, UR4, RZ ;  /* 0x0000000402007c24 */ /* 0x001fce000f8e02ff */
.L_x_0:
[C---:B0-----:R-:W-:Y:S01]  /*0110*/  IMAD.SHL.U32 R6, R11.reuse, 0x4, RZ ;  /* 0x000000040b067824 */ /* 0x041fe200078e00ff */
[----:B------:R-:W-:-:S04]  /*0120*/  SHF.L.U64.HI R7, R11, 0x2, R8 ;  /* 0x000000020b077819 */ /* 0x000fc80000010208 */
[C---:B---3--:R-:W-:Y:S02]  /*0130*/  IADD3 R4, P1, PT, R6.reuse, UR10, RZ ;  /* 0x0000000a06047c10 */ /* 0x048fe4000ff3e0ff */
[----:B----4-:R-:W-:Y:S02]  /*0140*/  IADD3 R2, P0, PT, R6, UR14, RZ ;  /* 0x0000000e06027c10 */ /* 0x010fe4000ff1e0ff */
[C---:B------:R-:W-:Y:S02]  /*0150*/  IADD3.X R5, PT, PT, R7.reuse, UR11, RZ, P1, !PT ;  /* 0x0000000b07057c10 */ /* 0x040fe40008ffe4ff */
[----:B------:R-:W-:-:S04]  /*0160*/  IADD3.X R3, PT, PT, R7, UR15, RZ, P0, !PT ;  /* 0x0000000f07037c10 */ /* 0x000fc800087fe4ff */
[----:B-1----:R-:W2:Y:S04]  /*0170*/  LDG.E R5, desc[UR6][R4.64] ;  /* 0x0000000604057981 */ /* 0x002ea8000c1e1900 */
[----:B------:R-:W2:Y:S01]  /*0180*/  LDG.E R2, desc[UR6][R2.64] ;  /* 0x0000000602027981 */ /* 0x000ea2000c1e1900 */
[----:B------:R-:W-:-:S04]  /*0190*/  IADD3 R6, P0, PT, R6, UR12, RZ ;  /* 0x0000000c06067c10 */ /* 0x000fc8000ff1e0ff */
[----:B------:R-:W-:Y:S02]  /*01a0*/  IADD3.X R7, PT, PT, R7, UR13, RZ, P0, !PT ;  /* 0x0000000d07077c10 */ /* 0x000fe400087fe4ff */
[----:B------:R-:W-:-:S05]  /*01b0*/  IADD3 R11, P0, PT, R0, R11, RZ ;  /* 0x0000000b000b7210 */ /* 0x000fca0007f1e0ff */
[----:B------:R-:W-:Y:S01]  /*01c0*/  IMAD.X R8, RZ, RZ, R8, P0 ;  /* 0x000000ffff087224 */ /* 0x000fe200000e0608 */
[----:B------:R-:W-:-:S04]  /*01d0*/  ISETP.GE.U32.AND P0, PT, R11, UR8, PT ;  /* 0x000000080b007c0c */ /* 0x000fc8000bf06070 */
[----:B------:R-:W-:Y:S01]  /*01e0*/  ISETP.GE.U32.AND.EX P0, PT, R8, UR9, PT, P0 ;  /* 0x0000000908007c0c */ /* 0x000fe2000bf06100 */
[----:B--2---:R-:W-:-:S05]  /*01f0*/  FFMA R9, R2, UR5, R5 ;  /* 0x0000000502097c23 */ /* 0x004fca0008000005 */
[----:B------:R0:W-:Y:S07]  /*0200*/  STG.E desc[UR6][R6.64], R9 ;  /* 0x0000000906007986 */ /* 0x0001ee000c101906 */
[----:B------:R-:W-:Y:S05]  /*0210*/  @!P0 BRA `(.L_x_0) ;  /* 0xfffffffc00bc8947 */ /* 0x000fea000383ffff */
[----:B------:R-:W-:Y:S05]  /*0220*/  EXIT ;  /* 0x000000000000794d */ /* 0x000fea0003800000 */
.L_x_1:
[----:B------:R-:W-:-:S00]  /*0230*/  BRA `(.L_x_1) ;  /* 0xfffffffc00fc7947 */ /* 0x000fc0000383ffff */
[----:B------:R-:W-:-:S00]  /*0240*/  NOP ;  /* 0x0000000000007918 */ /* 0x000fc00000000000 */
        /* <DEDUP_REMOVED lines=11> */
.L_x_2:


//--------------------- .nv.shared.reserved.0     --------------------------
	.section	.nv.shared.reserved.0,"aw",@nobits
	.weak		__nv_reservedSMEM_offset_0_alias
	.size		__nv_reservedSMEM_offset_0_alias, 0, 64
	.other		__nv_reservedSMEM_offset_0_alias,@"STO_CUDA_RESERVED_SHARED STV_DEFAULT"
__nv_reservedSMEM_offset_0_alias:
	.zero		0
	.zero		64


//--------------------- .nv.constant0._Z8saxpyGPUPfPKfS1_mf --------------------------
	.section	.nv.constant0._Z8saxpyGPUPfPKfS1_mf,"a",@progbits
	.sectionflags	@""
	.align	4
.nv.constant0._Z8saxpyGPUPfPKfS1_mf:
	.zero		932


//--------------------- SYMBOLS --------------------------

	.type		.nv.reservedSmem.offset0,@object
	.size		.nv.reservedSmem.offset0,0x4
